//
// Generated by NVIDIA NVVM Compiler
//
// Compiler Build ID: CL-36424714
// Cuda compilation tools, release 13.0, V13.0.88
// Based on NVVM 20.0.0
//

.version 9.0
.target sm_100
.address_size 64

	// .globl	_Z4MuldPfS_iiS_
.extern .func  (.param .b32 func_retval0) vprintf
(
	.param .b64 vprintf_param_0,
	.param .b64 vprintf_param_1
)
;
// _ZZ4MuldPfS_iiS_E2As has been demoted
// _ZZ4MuldPfS_iiS_E2Bs has been demoted
.global .align 1 .b8 $str[29] = {98, 120, 32, 37, 100, 124, 32, 98, 121, 32, 37, 100, 32, 124, 32, 116, 120, 32, 37, 100, 32, 124, 32, 116, 121, 32, 37, 100};
.global .align 1 .b8 $str$1[95] = {116, 104, 114, 101, 97, 100, 73, 100, 120, 58, 40, 37, 100, 44, 32, 37, 100, 44, 32, 37, 100, 41, 32, 124, 32, 98, 108, 111, 99, 107, 73, 100, 120, 58, 40, 37, 100, 44, 32, 37, 100, 44, 32, 37, 100, 41, 32, 124, 32, 98, 108, 111, 99, 107, 68, 105, 109, 58, 32, 40, 37, 100, 44, 32, 37, 100, 44, 32, 37, 100, 41, 32, 124, 32, 103, 114, 105, 100, 68, 105, 109, 40, 37, 100, 44, 32, 37, 100, 44, 32, 37, 100, 41, 10};

.visible .entry _Z4MuldPfS_iiS_(
	.param .u64 .ptr .align 1 _Z4MuldPfS_iiS__param_0,
	.param .u64 .ptr .align 1 _Z4MuldPfS_iiS__param_1,
	.param .u32 _Z4MuldPfS_iiS__param_2,
	.param .u32 _Z4MuldPfS_iiS__param_3,
	.param .u64 .ptr .align 1 _Z4MuldPfS_iiS__param_4
)
{
	.local .align 16 .b8 	__local_depot0[48];
	.reg .b64 	%SP;
	.reg .b64 	%SPL;
	.reg .pred 	%p<3>;
	.reg .b32 	%r<54>;
	.reg .b32 	%f<57>;
	.reg .b64 	%rd<21>;
	// demoted variable
	.shared .align 4 .b8 _ZZ4MuldPfS_iiS_E2As[1024];
	// demoted variable
	.shared .align 4 .b8 _ZZ4MuldPfS_iiS_E2Bs[1024];
	mov.u64 	%SPL, __local_depot0;
	cvta.local.u64 	%SP, %SPL;
	ld.param.u64 	%rd5, [_Z4MuldPfS_iiS__param_0];
	ld.param.u64 	%rd6, [_Z4MuldPfS_iiS__param_1];
	ld.param.u32 	%r19, [_Z4MuldPfS_iiS__param_2];
	ld.param.u32 	%r20, [_Z4MuldPfS_iiS__param_3];
	ld.param.u64 	%rd7, [_Z4MuldPfS_iiS__param_4];
	cvta.to.global.u64 	%rd1, %rd7;
	add.u64 	%rd8, %SP, 0;
	add.u64 	%rd9, %SPL, 0;
	mov.u32 	%r1, %ctaid.x;
	mov.u32 	%r2, %ctaid.y;
	mov.u32 	%r3, %tid.x;
	mov.u32 	%r4, %tid.y;
	st.local.v4.u32 	[%rd9], {%r1, %r2, %r3, %r4};
	mov.u64 	%rd10, $str;
	cvta.global.u64 	%rd11, %rd10;
	{ // callseq 0, 0
	.param .b64 param0;
	st.param.b64 	[param0], %rd11;
	.param .b64 param1;
	st.param.b64 	[param1], %rd8;
	.param .b32 retval0;
	call.uni (retval0), 
	vprintf, 
	(
	param0, 
	param1
	);
	ld.param.b32 	%r21, [retval0];
	} // callseq 0
	mov.u32 	%r23, %tid.z;
	mov.u32 	%r24, %ctaid.z;
	mov.u32 	%r25, %ntid.x;
	mov.u32 	%r26, %ntid.y;
	mov.u32 	%r27, %ntid.z;
	mov.u32 	%r28, %nctaid.x;
	mov.u32 	%r29, %nctaid.y;
	mov.u32 	%r30, %nctaid.z;
	st.local.v4.u32 	[%rd9], {%r3, %r4, %r23, %r1};
	st.local.v4.u32 	[%rd9+16], {%r2, %r24, %r25, %r26};
	st.local.v4.u32 	[%rd9+32], {%r27, %r28, %r29, %r30};
	mov.u64 	%rd12, $str$1;
	cvta.global.u64 	%rd13, %rd12;
	{ // callseq 1, 0
	.param .b64 param0;
	st.param.b64 	[param0], %rd13;
	.param .b64 param1;
	st.param.b64 	[param1], %rd8;
	.param .b32 retval0;
	call.uni (retval0), 
	vprintf, 
	(
	param0, 
	param1
	);
	ld.param.b32 	%r31, [retval0];
	} // callseq 1
	mul.lo.s32 	%r33, %r19, %r2;
	shl.b32 	%r53, %r33, 4;
	add.s32 	%r34, %r19, %r53;
	add.s32 	%r6, %r34, -1;
	setp.ge.s32 	%p1, %r53, %r6;
	mov.f32 	%f56, 0f00000000;
	@%p1 bra 	$L__BB0_3;
	shl.b32 	%r35, %r4, 6;
	mov.u32 	%r36, _ZZ4MuldPfS_iiS_E2As;
	add.s32 	%r7, %r36, %r35;
	shl.b32 	%r37, %r3, 2;
	add.s32 	%r8, %r7, %r37;
	mul.lo.s32 	%r38, %r20, %r4;
	mov.u32 	%r39, _ZZ4MuldPfS_iiS_E2Bs;
	add.s32 	%r10, %r39, %r37;
	add.s32 	%r9, %r10, %r35;
	shl.b32 	%r40, %r2, 4;
	shl.b32 	%r41, %r1, 4;
	add.s32 	%r42, %r38, %r41;
	mad.lo.s32 	%r43, %r40, %r20, %r42;
	mul.wide.s32 	%rd14, %r43, 4;
	add.s64 	%rd2, %rd1, %rd14;
	add.s32 	%r44, %r4, %r40;
	mad.lo.s32 	%r52, %r19, %r44, %r3;
	add.s32 	%r45, %r3, %r53;
	add.s32 	%r51, %r45, %r38;
	cvta.to.global.u64 	%rd3, %rd5;
	cvta.to.global.u64 	%rd4, %rd6;
	mov.f32 	%f56, 0f00000000;
$L__BB0_2:
	mul.wide.s32 	%rd15, %r52, 4;
	add.s64 	%rd16, %rd3, %rd15;
	mul.wide.s32 	%rd17, %r51, 4;
	add.s64 	%rd18, %rd4, %rd17;
	ld.global.f32 	%f6, [%rd16];
	st.shared.f32 	[%r8], %f6;
	ld.global.f32 	%f7, [%rd18];
	st.shared.f32 	[%r9], %f7;
	bar.sync 	0;
	ld.shared.f32 	%f8, [%r7];
	ld.shared.f32 	%f9, [%r10];
	fma.rn.f32 	%f10, %f8, %f9, %f56;
	st.global.f32 	[%rd2], %f10;
	bar.sync 	0;
	ld.shared.f32 	%f11, [%r7+4];
	ld.shared.f32 	%f12, [%r10+64];
	fma.rn.f32 	%f13, %f11, %f12, %f10;
	st.global.f32 	[%rd2+4], %f13;
	bar.sync 	0;
	ld.shared.f32 	%f14, [%r7+8];
	ld.shared.f32 	%f15, [%r10+128];
	fma.rn.f32 	%f16, %f14, %f15, %f13;
	st.global.f32 	[%rd2+8], %f16;
	bar.sync 	0;
	ld.shared.f32 	%f17, [%r7+12];
	ld.shared.f32 	%f18, [%r10+192];
	fma.rn.f32 	%f19, %f17, %f18, %f16;
	st.global.f32 	[%rd2+12], %f19;
	bar.sync 	0;
	ld.shared.f32 	%f20, [%r7+16];
	ld.shared.f32 	%f21, [%r10+256];
	fma.rn.f32 	%f22, %f20, %f21, %f19;
	st.global.f32 	[%rd2+16], %f22;
	bar.sync 	0;
	ld.shared.f32 	%f23, [%r7+20];
	ld.shared.f32 	%f24, [%r10+320];
	fma.rn.f32 	%f25, %f23, %f24, %f22;
	st.global.f32 	[%rd2+20], %f25;
	bar.sync 	0;
	ld.shared.f32 	%f26, [%r7+24];
	ld.shared.f32 	%f27, [%r10+384];
	fma.rn.f32 	%f28, %f26, %f27, %f25;
	st.global.f32 	[%rd2+24], %f28;
	bar.sync 	0;
	ld.shared.f32 	%f29, [%r7+28];
	ld.shared.f32 	%f30, [%r10+448];
	fma.rn.f32 	%f31, %f29, %f30, %f28;
	st.global.f32 	[%rd2+28], %f31;
	bar.sync 	0;
	ld.shared.f32 	%f32, [%r7+32];
	ld.shared.f32 	%f33, [%r10+512];
	fma.rn.f32 	%f34, %f32, %f33, %f31;
	st.global.f32 	[%rd2+32], %f34;
	bar.sync 	0;
	ld.shared.f32 	%f35, [%r7+36];
	ld.shared.f32 	%f36, [%r10+576];
	fma.rn.f32 	%f37, %f35, %f36, %f34;
	st.global.f32 	[%rd2+36], %f37;
	bar.sync 	0;
	ld.shared.f32 	%f38, [%r7+40];
	ld.shared.f32 	%f39, [%r10+640];
	fma.rn.f32 	%f40, %f38, %f39, %f37;
	st.global.f32 	[%rd2+40], %f40;
	bar.sync 	0;
	ld.shared.f32 	%f41, [%r7+44];
	ld.shared.f32 	%f42, [%r10+704];
	fma.rn.f32 	%f43, %f41, %f42, %f40;
	st.global.f32 	[%rd2+44], %f43;
	bar.sync 	0;
	ld.shared.f32 	%f44, [%r7+48];
	ld.shared.f32 	%f45, [%r10+768];
	fma.rn.f32 	%f46, %f44, %f45, %f43;
	st.global.f32 	[%rd2+48], %f46;
	bar.sync 	0;
	ld.shared.f32 	%f47, [%r7+52];
	ld.shared.f32 	%f48, [%r10+832];
	fma.rn.f32 	%f49, %f47, %f48, %f46;
	st.global.f32 	[%rd2+52], %f49;
	bar.sync 	0;
	ld.shared.f32 	%f50, [%r7+56];
	ld.shared.f32 	%f51, [%r10+896];
	fma.rn.f32 	%f52, %f50, %f51, %f49;
	st.global.f32 	[%rd2+56], %f52;
	bar.sync 	0;
	ld.shared.f32 	%f53, [%r7+60];
	ld.shared.f32 	%f54, [%r10+960];
	fma.rn.f32 	%f56, %f53, %f54, %f52;
	st.global.f32 	[%rd2+60], %f56;
	bar.sync 	0;
	add.s32 	%r53, %r53, 16;
	add.s32 	%r52, %r52, 16;
	add.s32 	%r51, %r51, 16;
	setp.lt.s32 	%p2, %r53, %r6;
	@%p2 bra 	$L__BB0_2;
$L__BB0_3:
	shl.b32 	%r46, %r2, 4;
	shl.b32 	%r47, %r1, 4;
	add.s32 	%r48, %r46, %r4;
	add.s32 	%r49, %r47, %r3;
	mad.lo.s32 	%r50, %r48, %r20, %r49;
	mul.wide.s32 	%rd19, %r50, 4;
	add.s64 	%rd20, %rd1, %rd19;
	st.global.f32 	[%rd20], %f56;
	ret;

}


// ===== COMPILED SASS (sm_100) =====

	.target	sm_100

	.elftype	@"ET_EXEC"


//--------------------- .note.nv.tkinfo           --------------------------
	.section	.note.nv.tkinfo,"",@"SHT_NOTE"
	.sectionflags	@"SHF_NOTE_NV_TKINFO"
	.tkinfo
        /*0018*/ 	.word	0x00000002
        /*0030*/ 	.string	""
        /*0030*/ 	.string	"ptxas"
        /*0030*/ 	.string	"Cuda compilation tools, release 13.0, V13.0.88"
        /*0030*/ 	.string	"Build cuda_13.0.r13.0/compiler.36424714_0"
        /*0030*/ 	.string	"-arch sm_100 -m 64 "



//--------------------- .note.nv.cuinfo           --------------------------
	.section	.note.nv.cuinfo,"",@"SHT_NOTE"
	.sectionflags	@"SHF_NOTE_NV_CUINFO"
        /*0018*/ 	.short	0x0002
        /*001a*/ 	.short	0x0064
        /*001c*/ 	.short	0x0082
	.zero		2


//--------------------- .nv.info                  --------------------------
	.section	.nv.info,"",@"SHT_CUDA_INFO"
	.align	4


	//----- nvinfo : EIATTR_REGCOUNT
	.align		4
        /*0000*/ 	.byte	0x04, 0x2f
        /*0002*/ 	.short	(.L_3 - .L_2)
	.align		4
.L_2:
        /*0004*/ 	.word	index@(_Z4MuldPfS_iiS_)
        /*0008*/ 	.word	0x00000020


	//----- nvinfo : EIATTR_FRAME_SIZE
	.align		4
.L_3:
        /*000c*/ 	.byte	0x04, 0x11
        /*000e*/ 	.short	(.L_5 - .L_4)
	.align		4
.L_4:
        /*0010*/ 	.word	index@(_Z4MuldPfS_iiS_)
        /*0014*/ 	.word	0x00000030


	//----- nvinfo : EIATTR_MIN_STACK_SIZE
	.align		4
.L_5:
        /*0018*/ 	.byte	0x04, 0x12
        /*001a*/ 	.short	(.L_7 - .L_6)
	.align		4
.L_6:
        /*001c*/ 	.word	index@(_Z4MuldPfS_iiS_)
        /*0020*/ 	.word	0x00000030
.L_7:


//--------------------- .nv.compat                --------------------------
	.section	.nv.compat,"",@"SHT_CUDA_COMPAT_INFO"
	.align	4
        /*0000*/ 	.byte	0x02, 0x09, 0x00, 0x00, 0x02, 0x02, 0x01, 0x00, 0x02, 0x05, 0x05, 0x00, 0x03, 0x07, 0x01, 0x01
        /*0010*/ 	.byte	0x02, 0x03, 0x00, 0x00, 0x02, 0x06, 0x01, 0x00, 0x04, 0x0b, 0x08, 0x00, 0x09, 0x00, 0x00, 0x00
        /*0020*/ 	.byte	0x00, 0x00, 0x00, 0x00


//--------------------- .nv.info._Z4MuldPfS_iiS_  --------------------------
	.section	.nv.info._Z4MuldPfS_iiS_,"",@"SHT_CUDA_INFO"
	.sectionflags	@""
	.align	4


	//----- nvinfo : EIATTR_CUDA_API_VERSION
	.align		4
        /*0000*/ 	.byte	0x04, 0x37
        /*0002*/ 	.short	(.L_9 - .L_8)
.L_8:
        /*0004*/ 	.word	0x00000082


	//----- nvinfo : EIATTR_KPARAM_INFO
	.align		4
.L_9:
        /*0008*/ 	.byte	0x04, 0x17
        /*000a*/ 	.short	(.L_11 - .L_10)
.L_10:
        /*000c*/ 	.word	0x00000000
        /*0010*/ 	.short	0x0004
        /*0012*/ 	.short	0x0018
        /*0014*/ 	.byte	0x00, 0xf5, 0x21, 0x00


	//----- nvinfo : EIATTR_KPARAM_INFO
	.align		4
.L_11:
        /*0018*/ 	.byte	0x04, 0x17
        /*001a*/ 	.short	(.L_13 - .L_12)
.L_12:
        /*001c*/ 	.word	0x00000000
        /*0020*/ 	.short	0x0003
        /*0022*/ 	.short	0x0014
        /*0024*/ 	.byte	0x00, 0xf0, 0x11, 0x00


	//----- nvinfo : EIATTR_KPARAM_INFO
	.align		4
.L_13:
        /*0028*/ 	.byte	0x04, 0x17
        /*002a*/ 	.short	(.L_15 - .L_14)
.L_14:
        /*002c*/ 	.word	0x00000000
        /*0030*/ 	.short	0x0002
        /*0032*/ 	.short	0x0010
        /*0034*/ 	.byte	0x00, 0xf0, 0x11, 0x00


	//----- nvinfo : EIATTR_KPARAM_INFO
	.align		4
.L_15:
        /*0038*/ 	.byte	0x04, 0x17
        /*003a*/ 	.short	(.L_17 - .L_16)
.L_16:
        /*003c*/ 	.word	0x00000000
        /*0040*/ 	.short	0x0001
        /*0042*/ 	.short	0x0008
        /*0044*/ 	.byte	0x00, 0xf5, 0x21, 0x00


	//----- nvinfo : EIATTR_KPARAM_INFO
	.align		4
.L_17:
        /*0048*/ 	.byte	0x04, 0x17
        /*004a*/ 	.short	(.L_19 - .L_18)
.L_18:
        /*004c*/ 	.word	0x00000000
        /*0050*/ 	.short	0x0000
        /*0052*/ 	.short	0x0000
        /*0054*/ 	.byte	0x00, 0xf5, 0x21, 0x00


	//----- nvinfo : EIATTR_SPARSE_MMA_MASK
	.align		4
.L_19:
        /*0058*/ 	.byte	0x03, 0x50
        /*005a*/ 	.short	0x0000


	//----- nvinfo : EIATTR_MAXREG_COUNT
	.align		4
        /*005c*/ 	.byte	0x03, 0x1b
        /*005e*/ 	.short	0x00ff


	//----- nvinfo : EIATTR_NUM_BARRIERS
	.align		4
        /*0060*/ 	.byte	0x02, 0x4c
        /*0062*/ 	.byte	0x01
	.zero		1


	//----- nvinfo : EIATTR_EXTERNS
	.align		4
        /*0064*/ 	.byte	0x04, 0x0f
        /*0066*/ 	.short	(.L_21 - .L_20)


	//   ....[0]....
	.align		4
.L_20:
        /*0068*/ 	.word	index@(vprintf)


	//----- nvinfo : EIATTR_MERCURY_ISA_VERSION
	.align		4
.L_21:
        /*006c*/ 	.byte	0x03, 0x5f
        /*006e*/ 	.short	0x0101


	//----- nvinfo : EIATTR_VRC_CTA_INIT_COUNT
	.align		4
        /*0070*/ 	.byte	0x02, 0x4a
	.zero		1
	.zero		1


	//----- nvinfo : EIATTR_SYSCALL_OFFSETS
	.align		4
        /*0074*/ 	.byte	0x04, 0x46
        /*0076*/ 	.short	(.L_23 - .L_22)


	//   ....[0]....
.L_22:
        /*0078*/ 	.word	0x00000130


	//   ....[1]....
        /*007c*/ 	.word	0x000002a0


	//----- nvinfo : EIATTR_EXIT_INSTR_OFFSETS
	.align		4
.L_23:
        /*0080*/ 	.byte	0x04, 0x1c
        /*0082*/ 	.short	(.L_25 - .L_24)


	//   ....[0]....
.L_24:
        /*0084*/ 	.word	0x00000d30


	//----- nvinfo : EIATTR_CBANK_PARAM_SIZE
	.align		4
.L_25:
        /*0088*/ 	.byte	0x03, 0x19
        /*008a*/ 	.short	0x0020


	//----- nvinfo : EIATTR_PARAM_CBANK
	.align		4
        /*008c*/ 	.byte	0x04, 0x0a
        /*008e*/ 	.short	(.L_27 - .L_26)
	.align		4
.L_26:
        /*0090*/ 	.word	index@(.nv.constant0._Z4MuldPfS_iiS_)
        /*0094*/ 	.short	0x0380
        /*0096*/ 	.short	0x0020


	//----- nvinfo : EIATTR_SW_WAR
	.align		4
.L_27:
        /*0098*/ 	.byte	0x04, 0x36
        /*009a*/ 	.short	(.L_29 - .L_28)
.L_28:
        /*009c*/ 	.word	0x00000008
.L_29:


//--------------------- .nv.callgraph             --------------------------
	.section	.nv.callgraph,"",@"SHT_CUDA_CALLGRAPH"
	.align	4
	.sectionentsize	8
	.align		4
        /*0000*/ 	.word	0x00000000
	.align		4
        /*0004*/ 	.word	0xffffffff
	.align		4
        /*0008*/ 	.word	index@(_Z4MuldPfS_iiS_)
	.align		4
        /*000c*/ 	.word	index@(vprintf)
	.align		4
        /*0010*/ 	.word	0x00000000
	.align		4
        /*0014*/ 	.word	0xfffffffe
	.align		4
        /*0018*/ 	.word	0x00000000
	.align		4
        /*001c*/ 	.word	0xfffffffd
	.align		4
        /*0020*/ 	.word	0x00000000
	.align		4
        /*0024*/ 	.word	0xfffffffc


//--------------------- .nv.constant4             --------------------------
	.section	.nv.constant4,"a",@progbits
	.align	8
	.align		8
.nv.constant4:
        /*0000*/ 	.dword	vprintf
	.align		8
        /*0008*/ 	.dword	$str
	.align		8
        /*0010*/ 	.dword	$str$1


//--------------------- .text._Z4MuldPfS_iiS_     --------------------------
	.section	.text._Z4MuldPfS_iiS_,"ax",@progbits
	.align	128
        .global         _Z4MuldPfS_iiS_
        .type           _Z4MuldPfS_iiS_,@function
        .size           _Z4MuldPfS_iiS_,(.L_x_5 - _Z4MuldPfS_iiS_)
        .other          _Z4MuldPfS_iiS_,@"STO_CUDA_ENTRY STV_DEFAULT"
_Z4MuldPfS_iiS_:
.text._Z4MuldPfS_iiS_:
[----:B------:R-:W0:Y:S01]  /*0000*/  LDC R1, c[0x0][0x37c] ;  /* 0x0000df00ff017b82 */ /* 0x000e220000000800 */
[----:B------:R-:W1:Y:S01]  /*0010*/  S2R R16, SR_CTAID.X ;  /* 0x0000000000107919 */ /* 0x000e620000002500 */
[----:B------:R-:W2:Y:S01]  /*0020*/  LDCU UR4, c[0x0][0x2f8] ;  /* 0x00005f00ff0477ac */ /* 0x000ea20008000800 */
[----:B0-----:R-:W-:Y:S01]  /*0030*/  VIADD R1, R1, 0xffffffd0 ;  /* 0xffffffd001017836 */ /* 0x001fe20000000000 */
[----:B------:R-:W-:Y:S01]  /*0040*/  MOV R23, 0x0 ;  /* 0x0000000000177802 */ /* 0x000fe20000000f00 */
[----:B------:R-:W1:Y:S01]  /*0050*/  S2R R17, SR_CTAID.Y ;  /* 0x0000000000117919 */ /* 0x000e620000002600 */
[----:B------:R-:W0:Y:S02]  /*0060*/  LDCU UR5, c[0x0][0x2fc] ;  /* 0x00005f80ff0577ac */ /* 0x000e240008000800 */
[----:B------:R3:W4:Y:S01]  /*0070*/  LDC.64 R8, c[0x4][R23] ;  /* 0x0100000017087b82 */ /* 0x0007220000000a00 */
[----:B------:R-:W1:Y:S01]  /*0080*/  S2R R18, SR_TID.X ;  /* 0x0000000000127919 */ /* 0x000e620000002100 */
[----:B------:R-:W5:Y:S01]  /*0090*/  LDCU.64 UR6, c[0x4][0x8] ;  /* 0x01000100ff0677ac */ /* 0x000f620008000a00 */
[----:B------:R-:W1:Y:S01]  /*00a0*/  S2R R19, SR_TID.Y ;  /* 0x0000000000137919 */ /* 0x000e620000002200 */
[----:B--2---:R-:W-:-:S05]  /*00b0*/  IADD3 R22, P0, PT, R1, UR4, RZ ;  /* 0x0000000401167c10 */ /* 0x004fca000ff1e0ff */
[----:B0-----:R-:W-:Y:S02]  /*00c0*/  IMAD.X R2, RZ, RZ, UR5, P0 ;  /* 0x00000005ff027e24 */ /* 0x001fe400080e06ff */
[----:B------:R-:W-:Y:S02]  /*00d0*/  IMAD.MOV.U32 R6, RZ, RZ, R22 ;  /* 0x000000ffff067224 */ /* 0x000fe400078e0016 */
[----:B-----5:R-:W-:Y:S02]  /*00e0*/  IMAD.U32 R4, RZ, RZ, UR6 ;  /* 0x00000006ff047e24 */ /* 0x020fe4000f8e00ff */
[----:B------:R-:W-:Y:S02]  /*00f0*/  IMAD.U32 R5, RZ, RZ, UR7 ;  /* 0x00000007ff057e24 */ /* 0x000fe4000f8e00ff */
[----:B------:R-:W-:Y:S01]  /*0100*/  IMAD.MOV.U32 R7, RZ, RZ, R2 ;  /* 0x000000ffff077224 */ /* 0x000fe200078e0002 */
[----:B-1----:R3:W-:Y:S06]  /*0110*/  STL.128 [R1], R16 ;  /* 0x0000001001007387 */ /* 0x0027ec0000100c00 */
[----:B------:R-:W-:-:S07]  /*0120*/  LEPC R20, `(.L_x_0) ;  /* 0x000000001014794e */ /* 0x000fce0000000000 */
[----:B---34-:R-:W-:Y:S05]  /*0130*/  CALL.ABS.NOINC R8 ;  /* 0x0000000008007343 */ /* 0x018fea0003c00000 */
.L_x_0:
[----:B------:R-:W0:Y:S01]  /*0140*/  S2R R14, SR_TID.Z ;  /* 0x00000000000e7919 */ /* 0x000e220000002300 */
[----:B------:R-:W1:Y:S01]  /*0150*/  LDC R26, c[0x0][0x360] ;  /* 0x0000d800ff1a7b82 */ /* 0x000e620000000800 */
[----:B------:R-:W-:Y:S01]  /*0160*/  IMAD.MOV.U32 R12, RZ, RZ, R18 ;  /* 0x000000ffff0c7224 */ /* 0x000fe200078e0012 */
[----:B------:R-:W-:Y:S01]  /*0170*/  MOV R24, R17 ;  /* 0x0000001100187202 */ /* 0x000fe20000000f00 */
[----:B------:R-:W1:Y:S01]  /*0180*/  S2R R25, SR_CTAID.Z ;  /* 0x0000000000197919 */ /* 0x000e620000002700 */
[----:B------:R-:W-:Y:S01]  /*0190*/  IMAD.MOV.U32 R13, RZ, RZ, R19 ;  /* 0x000000ffff0d7224 */ /* 0x000fe200078e0013 */
[----:B------:R-:W2:Y:S01]  /*01a0*/  LDCU.64 UR4, c[0x4][0x10] ;  /* 0x01000200ff0477ac */ /* 0x000ea20008000a00 */
[----:B------:R-:W-:Y:S02]  /*01b0*/  IMAD.MOV.U32 R15, RZ, RZ, R16 ;  /* 0x000000ffff0f7224 */ /* 0x000fe400078e0010 */
[----:B------:R-:W1:Y:S01]  /*01c0*/  LDC R27, c[0x0][0x364] ;  /* 0x0000d900ff1b7b82 */ /* 0x000e620000000800 */
[----:B------:R-:W-:-:S02]  /*01d0*/  IMAD.MOV.U32 R6, RZ, RZ, R22 ;  /* 0x000000ffff067224 */ /* 0x000fc400078e0016 */
[----:B------:R-:W-:-:S05]  /*01e0*/  IMAD.MOV.U32 R7, RZ, RZ, R2 ;  /* 0x000000ffff077224 */ /* 0x000fca00078e0002 */
[----:B------:R-:W3:Y:S01]  /*01f0*/  LDC R8, c[0x0][0x368] ;  /* 0x0000da00ff087b82 */ /* 0x000ee20000000800 */
[----:B--2---:R-:W-:-:S07]  /*0200*/  IMAD.U32 R4, RZ, RZ, UR4 ;  /* 0x00000004ff047e24 */ /* 0x004fce000f8e00ff */
[----:B------:R-:W3:Y:S01]  /*0210*/  LDC R9, c[0x0][0x370] ;  /* 0x0000dc00ff097b82 */ /* 0x000ee20000000800 */
[----:B------:R-:W-:Y:S01]  /*0220*/  IMAD.U32 R5, RZ, RZ, UR5 ;  /* 0x00000005ff057e24 */ /* 0x000fe2000f8e00ff */
[----:B0-----:R0:W-:Y:S06]  /*0230*/  STL.128 [R1], R12 ;  /* 0x0000000c01007387 */ /* 0x0011ec0000100c00 */
[----:B------:R-:W3:Y:S01]  /*0240*/  LDC R10, c[0x0][0x374] ;  /* 0x0000dd00ff0a7b82 */ /* 0x000ee20000000800 */
[----:B-1----:R0:W-:Y:S07]  /*0250*/  STL.128 [R1+0x10], R24 ;  /* 0x0000101801007387 */ /* 0x0021ee0000100c00 */
[----:B------:R-:W3:Y:S08]  /*0260*/  LDC R11, c[0x0][0x378] ;  /* 0x0000de00ff0b7b82 */ /* 0x000ef00000000800 */
[----:B------:R0:W1:Y:S01]  /*0270*/  LDC.64 R28, c[0x4][R23] ;  /* 0x01000000171c7b82 */ /* 0x0000620000000a00 */
[----:B---3--:R0:W-:Y:S02]  /*0280*/  STL.128 [R1+0x20], R8 ;  /* 0x0000200801007387 */ /* 0x0081e40000100c00 */
[----:B------:R-:W-:-:S07]  /*0290*/  LEPC R20, `(.L_x_1) ;  /* 0x000000001014794e */ /* 0x000fce0000000000 */
[----:B01----:R-:W-:Y:S05]  /*02a0*/  CALL.ABS.NOINC R28 ;  /* 0x000000001c007343 */ /* 0x003fea0003c00000 */
.L_x_1:
[----:B------:R-:W0:Y:S01]  /*02b0*/  LDC R6, c[0x0][0x390] ;  /* 0x0000e400ff067b82 */ /* 0x000e220000000800 */
[----:B------:R-:W-:-:S07]  /*02c0*/  IMAD.MOV.U32 R9, RZ, RZ, RZ ;  /* 0x000000ffff097224 */ /* 0x000fce00078e00ff */
[----:B------:R-:W1:Y:S01]  /*02d0*/  LDC.64 R20, c[0x0][0x358] ;  /* 0x0000d600ff147b82 */ /* 0x000e620000000a00 */
[----:B0-----:R-:W-:-:S04]  /*02e0*/  IMAD R0, R17, R6, RZ ;  /* 0x0000000611007224 */ /* 0x001fc800078e02ff */
[----:B------:R-:W-:-:S05]  /*02f0*/  IMAD.SHL.U32 R13, R0, 0x10, RZ ;  /* 0x00000010000d7824 */ /* 0x000fca00078e00ff */
[----:B------:R-:W-:-:S04]  /*0300*/  IADD3 R0, PT, PT, R13, -0x1, R6 ;  /* 0xffffffff0d007810 */ /* 0x000fc80007ffe006 */
[----:B------:R-:W-:-:S13]  /*0310*/  ISETP.GE.AND P0, PT, R13, R0, PT ;  /* 0x000000000d00720c */ /* 0x000fda0003f06270 */
[----:B-1----:R-:W-:Y:S05]  /*0320*/  @P0 BRA `(.L_x_2) ;  /* 0x00000008005c0947 */ /* 0x002fea0003800000 */
[----:B------:R-:W0:Y:S01]  /*0330*/  S2UR UR6, SR_CgaCtaId ;  /* 0x00000000000679c3 */ /* 0x000e220000008800 */
[----:B------:R-:W1:Y:S01]  /*0340*/  LDCU UR7, c[0x0][0x394] ;  /* 0x00007280ff0777ac */ /* 0x000e620008000800 */
[----:B------:R-:W-:Y:S01]  /*0350*/  SHF.L.U32 R4, R17, 0x4, RZ ;  /* 0x0000000411047819 */ /* 0x000fe200000006ff */
[----:B------:R-:W-:Y:S01]  /*0360*/  IMAD.MOV.U32 R9, RZ, RZ, RZ ;  /* 0x000000ffff097224 */ /* 0x000fe200078e00ff */
[----:B------:R-:W-:Y:S02]  /*0370*/  UMOV UR4, 0x400 ;  /* 0x0000040000047882 */ /* 0x000fe40000000000 */
[----:B------:R-:W-:Y:S02]  /*0380*/  UIADD3 UR5, UPT, UPT, UR4, 0x400, URZ ;  /* 0x0000040004057890 */ /* 0x000fe4000fffe0ff */
[----:B------:R-:W2:Y:S01]  /*0390*/  LDC.64 R2, c[0x0][0x398] ;  /* 0x0000e600ff027b82 */ /* 0x000ea20000000a00 */
[----:B------:R-:W-:-:S04]  /*03a0*/  IMAD.IADD R11, R4, 0x1, R19 ;  /* 0x00000001040b7824 */ /* 0x000fc800078e0213 */
[----:B------:R-:W-:Y:S02]  /*03b0*/  IMAD R11, R11, R6, R18 ;  /* 0x000000060b0b7224 */ /* 0x000fe400078e0212 */
[----:B-1----:R-:W-:-:S04]  /*03c0*/  IMAD R23, R19, UR7, RZ ;  /* 0x0000000713177c24 */ /* 0x002fc8000f8e02ff */
[----:B------:R-:W-:Y:S01]  /*03d0*/  IMAD R5, R16, 0x10, R23 ;  /* 0x0000001010057824 */ /* 0x000fe200078e0217 */
[----:B0-----:R-:W-:Y:S01]  /*03e0*/  ULEA UR4, UR6, UR4, 0x18 ;  /* 0x0000000406047291 */ /* 0x001fe2000f8ec0ff */
[----:B------:R-:W-:Y:S01]  /*03f0*/  IADD3 R23, PT, PT, R23, R18, R13 ;  /* 0x0000001217177210 */ /* 0x000fe20007ffe00d */
[----:B------:R-:W-:Y:S01]  /*0400*/  ULEA UR5, UR6, UR5, 0x18 ;  /* 0x0000000506057291 */ /* 0x000fe2000f8ec0ff */
[----:B------:R-:W-:-:S03]  /*0410*/  IMAD R5, R4, UR7, R5 ;  /* 0x0000000704057c24 */ /* 0x000fc6000f8e0205 */
[----:B------:R-:W-:Y:S02]  /*0420*/  LEA R15, R19, UR4, 0x6 ;  /* 0x00000004130f7c11 */ /* 0x000fe4000f8e30ff */
[----:B------:R-:W-:Y:S01]  /*0430*/  LEA R8, R18, UR5, 0x2 ;  /* 0x0000000512087c11 */ /* 0x000fe2000f8e10ff */
[----:B--2---:R-:W-:-:S04]  /*0440*/  IMAD.WIDE R2, R5, 0x4, R2 ;  /* 0x0000000405027825 */ /* 0x004fc800078e0202 */
[----:B------:R-:W-:Y:S02]  /*0450*/  IMAD R12, R18, 0x4, R15 ;  /* 0x00000004120c7824 */ /* 0x000fe400078e020f */
[----:B------:R-:W-:-:S07]  /*0460*/  IMAD R10, R19, 0x40, R8 ;  /* 0x00000040130a7824 */ /* 0x000fce00078e0208 */
.L_x_3:
[----:B0-----:R-:W0:Y:S01]  /*0470*/  LDC.64 R6, c[0x0][0x380] ;  /* 0x0000e000ff067b82 */ /* 0x001e220000000a00 */
[C---:B------:R-:W-:Y:S02]  /*0480*/  R2UR UR4, R20.reuse ;  /* 0x00000000140472ca */ /* 0x040fe400000e0000 */
[C---:B------:R-:W-:Y:S02]  /*0490*/  R2UR UR5, R21.reuse ;  /* 0x00000000150572ca */ /* 0x040fe400000e0000 */
[----:B------:R-:W-:Y:S02]  /*04a0*/  R2UR UR6, R20 ;  /* 0x00000000140672ca */ /* 0x000fe400000e0000 */
[----:B------:R-:W-:Y:S01]  /*04b0*/  R2UR UR7, R21 ;  /* 0x00000000150772ca */ /* 0x000fe200000e0000 */
[----:B------:R-:W1:Y:S01]  /*04c0*/  LDC.64 R4, c[0x0][0x388] ;  /* 0x0000e200ff047b82 */ /* 0x000e620000000a00 */
[----:B0-----:R-:W-:-:S07]  /*04d0*/  IMAD.WIDE R6, R11, 0x4, R6 ;  /* 0x000000040b067825 */ /* 0x001fce00078e0206 */
[----:B------:R-:W2:Y:S01]  /*04e0*/  LDG.E R7, desc[UR4][R6.64] ;  /* 0x0000000406077981 */ /* 0x000ea2000c1e1900 */
[----:B-1----:R-:W-:-:S06]  /*04f0*/  IMAD.WIDE R4, R23, 0x4, R4 ;  /* 0x0000000417047825 */ /* 0x002fcc00078e0204 */
[----:B------:R-:W3:Y:S01]  /*0500*/  LDG.E R5, desc[UR6][R4.64] ;  /* 0x0000000604057981 */ /* 0x000ee2000c1e1900 */
[----:B------:R-:W-:Y:S05]  /*0510*/  WARPSYNC.ALL ;  /* 0x0000000000007948 */ /* 0x000fea0003800000 */
[----:B------:R-:W-:Y:S01]  /*0520*/  R2UR UR4, R20 ;  /* 0x00000000140472ca */ /* 0x000fe200000e0000 */
[----:B------:R-:W-:Y:S01]  /*0530*/  VIADD R11, R11, 0x10 ;  /* 0x000000100b0b7836 */ /* 0x000fe20000000000 */
[----:B------:R-:W-:Y:S01]  /*0540*/  R2UR UR5, R21 ;  /* 0x00000000150572ca */ /* 0x000fe200000e0000 */
[----:B------:R-:W-:Y:S01]  /*0550*/  VIADD R23, R23, 0x10 ;  /* 0x0000001017177836 */ /* 0x000fe20000000000 */
[----:B------:R-:W-:-:S04]  /*0560*/  IADD3 R13, PT, PT, R13, 0x10, RZ ;  /* 0x000000100d0d7810 */ /* 0x000fc80007ffe0ff */
[----:B------:R-:W-:Y:S01]  /*0570*/  ISETP.GE.AND P0, PT, R13, R0, PT ;  /* 0x000000000d00720c */ /* 0x000fe20003f06270 */
[----:B--2---:R-:W-:Y:S04]  /*0580*/  STS [R12], R7 ;  /* 0x000000070c007388 */ /* 0x004fe80000000800 */
[----:B---3--:R-:W-:Y:S01]  /*0590*/  STS [R10], R5 ;  /* 0x000000050a007388 */ /* 0x008fe20000000800 */
[----:B------:R-:W-:Y:S06]  /*05a0*/  BAR.SYNC.DEFER_BLOCKING 0x0 ;  /* 0x0000000000007b1d */ /* 0x000fec0000010000 */
[----:B------:R-:W-:Y:S04]  /*05b0*/  LDS R14, [R15] ;  /* 0x000000000f0e7984 */ /* 0x000fe80000000800 */
[----:B------:R-:W0:Y:S02]  /*05c0*/  LDS R22, [R8] ;  /* 0x0000000008167984 */ /* 0x000e240000000800 */
[----:B0-----:R-:W-:-:S05]  /*05d0*/  FFMA R9, R14, R22, R9 ;  /* 0x000000160e097223 */ /* 0x001fca0000000009 */
[----:B------:R-:W-:Y:S01]  /*05e0*/  STG.E desc[UR4][R2.64], R9 ;  /* 0x0000000902007986 */ /* 0x000fe2000c101904 */
[----:B------:R-:W-:Y:S02]  /*05f0*/  R2UR UR4, R20 ;  /* 0x00000000140472ca */ /* 0x000fe400000e0000 */
[----:B------:R-:W-:Y:S01]  /*0600*/  R2UR UR5, R21 ;  /* 0x00000000150572ca */ /* 0x000fe200000e0000 */
[----:B------:R-:W-:Y:S06]  /*0610*/  BAR.SYNC.DEFER_BLOCKING 0x0 ;  /* 0x0000000000007b1d */ /* 0x000fec0000010000 */
[----:B------:R-:W-:Y:S04]  /*0620*/  LDS R4, [R15+0x4] ;  /* 0x000004000f047984 */ /* 0x000fe80000000800 */
[----:B------:R-:W0:Y:S02]  /*0630*/  LDS R6, [R8+0x40] ;  /* 0x0000400008067984 */ /* 0x000e240000000800 */
        /* <DEDUP_REMOVED lines=99> */
[----:B------:R0:W-:Y:S01]  /*0c70*/  STG.E desc[UR4][R2.64+0x3c], R9 ;  /* 0x00003c0902007986 */ /* 0x0001e2000c101904 */
[----:B------:R-:W-:Y:S06]  /*0c80*/  BAR.SYNC.DEFER_BLOCKING 0x0 ;  /* 0x0000000000007b1d */ /* 0x000fec0000010000 */
[----:B------:R-:W-:Y:S05]  /*0c90*/  @!P0 BRA `(.L_x_3) ;  /* 0xfffffff400f48947 */ /* 0x000fea000383ffff */
.L_x_2:
[----:B0-----:R-:W0:Y:S01]  /*0ca0*/  LDC.64 R2, c[0x0][0x398] ;  /* 0x0000e600ff027b82 */ /* 0x001e220000000a00 */
[----:B------:R-:W1:Y:S01]  /*0cb0*/  LDCU UR4, c[0x0][0x394] ;  /* 0x00007280ff0477ac */ /* 0x000e620008000800 */
[----:B------:R-:W-:Y:S01]  /*0cc0*/  IMAD R17, R17, 0x10, R19 ;  /* 0x0000001011117824 */ /* 0x000fe200078e0213 */
[----:B------:R-:W-:Y:S01]  /*0cd0*/  R2UR UR6, R20 ;  /* 0x00000000140672ca */ /* 0x000fe200000e0000 */
[----:B------:R-:W-:Y:S01]  /*0ce0*/  IMAD R16, R16, 0x10, R18 ;  /* 0x0000001010107824 */ /* 0x000fe200078e0212 */
[----:B------:R-:W-:-:S03]  /*0cf0*/  R2UR UR7, R21 ;  /* 0x00000000150772ca */ /* 0x000fc600000e0000 */
[----:B-1----:R-:W-:-:S04]  /*0d00*/  IMAD R17, R17, UR4, R16 ;  /* 0x0000000411117c24 */ /* 0x002fc8000f8e0210 */
[----:B0-----:R-:W-:-:S06]  /*0d10*/  IMAD.WIDE R2, R17, 0x4, R2 ;  /* 0x0000000411027825 */ /* 0x001fcc00078e0202 */
[----:B------:R-:W-:Y:S01]  /*0d20*/  STG.E desc[UR6][R2.64], R9 ;  /* 0x0000000902007986 */ /* 0x000fe2000c101906 */
[----:B------:R-:W-:Y:S05]  /*0d30*/  EXIT ;  /* 0x000000000000794d */ /* 0x000fea0003800000 */
.L_x_4:
[----:B------:R-:W-:-:S00]  /*0d40*/  BRA `(.L_x_4) ;  /* 0xfffffffc00fc7947 */ /* 0x000fc0000383ffff */
[----:B------:R-:W-:-:S00]  /*0d50*/  NOP ;  /* 0x0000000000007918 */ /* 0x000fc00000000000 */
        /* <DEDUP_REMOVED lines=10> */
.L_x_5:


//--------------------- .nv.global.init           --------------------------
	.section	.nv.global.init,"aw",@progbits
.nv.global.init:
	.type		$str,@object
	.size		$str,($str$1 - $str)
$str:
        /*0000*/ 	.byte	0x62, 0x78, 0x20, 0x25, 0x64, 0x7c, 0x20, 0x62, 0x79, 0x20, 0x25, 0x64, 0x20, 0x7c, 0x20, 0x74
        /*0010*/ 	.byte	0x78, 0x20, 0x25, 0x64, 0x20, 0x7c, 0x20, 0x74, 0x79, 0x20, 0x25, 0x64, 0x00
	.type		$str$1,@object
	.size		$str$1,(.L_1 - $str$1)
$str$1:
        /*001d*/ 	.byte	0x74, 0x68, 0x72, 0x65, 0x61, 0x64, 0x49, 0x64, 0x78, 0x3a, 0x28, 0x25, 0x64, 0x2c, 0x20, 0x25
        /*002d*/ 	.byte	0x64, 0x2c, 0x20, 0x25, 0x64, 0x29, 0x20, 0x7c, 0x20, 0x62, 0x6c, 0x6f, 0x63, 0x6b, 0x49, 0x64
        /*003d*/ 	.byte	0x78, 0x3a, 0x28, 0x25, 0x64, 0x2c, 0x20, 0x25, 0x64, 0x2c, 0x20, 0x25, 0x64, 0x29, 0x20, 0x7c
        /*004d*/ 	.byte	0x20, 0x62, 0x6c, 0x6f, 0x63, 0x6b, 0x44, 0x69, 0x6d, 0x3a, 0x20, 0x28, 0x25, 0x64, 0x2c, 0x20
        /*005d*/ 	.byte	0x25, 0x64, 0x2c, 0x20, 0x25, 0x64, 0x29, 0x20, 0x7c, 0x20, 0x67, 0x72, 0x69, 0x64, 0x44, 0x69
        /*006d*/ 	.byte	0x6d, 0x28, 0x25, 0x64, 0x2c, 0x20, 0x25, 0x64, 0x2c, 0x20, 0x25, 0x64, 0x29, 0x0a, 0x00
.L_1:


//--------------------- .nv.shared._Z4MuldPfS_iiS_ --------------------------
	.section	.nv.shared._Z4MuldPfS_iiS_,"aw",@nobits
	.sectionflags	@""
	.align	4
.nv.shared._Z4MuldPfS_iiS_:
	.zero		3072


//--------------------- .nv.shared.reserved.0     --------------------------
	.section	.nv.shared.reserved.0,"aw",@nobits
	.weak		__nv_reservedSMEM_offset_0_alias
	.size		__nv_reservedSMEM_offset_0_alias, 0, 64
	.other		__nv_reservedSMEM_offset_0_alias,@"STO_CUDA_RESERVED_SHARED STV_DEFAULT"
__nv_reservedSMEM_offset_0_alias:
	.zero		0
	.zero		64


//--------------------- .nv.constant0._Z4MuldPfS_iiS_ --------------------------
	.section	.nv.constant0._Z4MuldPfS_iiS_,"a",@progbits
	.sectionflags	@""
	.align	4
.nv.constant0._Z4MuldPfS_iiS_:
	.zero		928


//--------------------- SYMBOLS --------------------------

	.type		.nv.reservedSmem.offset0,@object
	.size		.nv.reservedSmem.offset0,0x4
	.type		.nv.reservedSmem.cap,@object
	.size		.nv.reservedSmem.cap,0x4
	.type		vprintf,@function
